	.headerflags	@"EF_CUDA_TEXMODE_UNIFIED EF_CUDA_64BIT_ADDRESS EF_CUDA_ACCELERATORS EF_CUDA_SM90 EF_CUDA_VIRTUAL_SM(EF_CUDA_SM90)"
	.elftype	@"ET_EXEC"


//--------------------- .nv.info                  --------------------------
	.section	.nv.info,"",@"SHT_CUDA_INFO"
	.align	4


	//----- nvinfo : EIATTR_REGCOUNT
	.align		4
        /*0000*/ 	.byte	0x04, 0x2f
        /*0002*/ 	.short	(.L_3 - .L_2)
	.align		4
.L_2:
        /*0004*/ 	.word	index@(triton_poi_fused__native_batch_norm_legit_no_training_clone_elu_2)
        /*0008*/ 	.word	0x00000012


	//----- nvinfo : EIATTR_MIN_STACK_SIZE
	.align		4
.L_3:
        /*000c*/ 	.byte	0x04, 0x12
        /*000e*/ 	.short	(.L_5 - .L_4)
	.align		4
.L_4:
        /*0010*/ 	.word	index@(triton_poi_fused__native_batch_norm_legit_no_training_clone_elu_2)
        /*0014*/ 	.word	0x00000000


	//----- nvinfo : EIATTR_FRAME_SIZE
	.align		4
.L_5:
        /*0018*/ 	.byte	0x04, 0x11
        /*001a*/ 	.short	(.L_7 - .L_6)
	.align		4
.L_6:
        /*001c*/ 	.word	index@(triton_poi_fused__native_batch_norm_legit_no_training_clone_elu_2)
        /*0020*/ 	.word	0x00000000


	//----- nvinfo : EIATTR_MIN_STACK_SIZE
	.align		4
.L_7:
        /*0024*/ 	.byte	0x04, 0x12
        /*0026*/ 	.short	(.L_9 - .L_8)
	.align		4
.L_8:
        /*0028*/ 	.word	index@(triton_poi_fused__native_batch_norm_legit_no_training_clone_elu_2)
        /*002c*/ 	.word	0x00000000
.L_9:


//--------------------- .nv.info.triton_poi_fused__native_batch_norm_legit_no_training_clone_elu_2 --------------------------
	.section	.nv.info.triton_poi_fused__native_batch_norm_legit_no_training_clone_elu_2,"",@"SHT_CUDA_INFO"
	.sectionflags	@""
	.align	4


	//----- nvinfo : EIATTR_CUDA_API_VERSION
	.align		4
        /*0000*/ 	.byte	0x04, 0x37
        /*0002*/ 	.short	(.L_11 - .L_10)
.L_10:
        /*0004*/ 	.word	0x0000007c


	//----- nvinfo : EIATTR_KPARAM_INFO
	.align		4
.L_11:
        /*0008*/ 	.byte	0x04, 0x17
        /*000a*/ 	.short	(.L_13 - .L_12)
.L_12:
        /*000c*/ 	.word	0x00000000
        /*0010*/ 	.short	0x0006
        /*0012*/ 	.short	0x0030
        /*0014*/ 	.byte	0x00, 0xf0, 0x11, 0x00


	//----- nvinfo : EIATTR_KPARAM_INFO
	.align		4
.L_13:
        /*0018*/ 	.byte	0x04, 0x17
        /*001a*/ 	.short	(.L_15 - .L_14)
.L_14:
        /*001c*/ 	.word	0x00000000
        /*0020*/ 	.short	0x0005
        /*0022*/ 	.short	0x0028
        /*0024*/ 	.byte	0x00, 0xf4, 0x21, 0x00


	//----- nvinfo : EIATTR_KPARAM_INFO
	.align		4
.L_15:
        /*0028*/ 	.byte	0x04, 0x17
        /*002a*/ 	.short	(.L_17 - .L_16)
.L_16:
        /*002c*/ 	.word	0x00000000
        /*0030*/ 	.short	0x0004
        /*0032*/ 	.short	0x0020
        /*0034*/ 	.byte	0x00, 0xf4, 0x21, 0x00


	//----- nvinfo : EIATTR_KPARAM_INFO
	.align		4
.L_17:
        /*0038*/ 	.byte	0x04, 0x17
        /*003a*/ 	.short	(.L_19 - .L_18)
.L_18:
        /*003c*/ 	.word	0x00000000
        /*0040*/ 	.short	0x0003
        /*0042*/ 	.short	0x0018
        /*0044*/ 	.byte	0x00, 0xf4, 0x21, 0x00


	//----- nvinfo : EIATTR_KPARAM_INFO
	.align		4
.L_19:
        /*0048*/ 	.byte	0x04, 0x17
        /*004a*/ 	.short	(.L_21 - .L_20)
.L_20:
        /*004c*/ 	.word	0x00000000
        /*0050*/ 	.short	0x0002
        /*0052*/ 	.short	0x0010
        /*0054*/ 	.byte	0x00, 0xf4, 0x21, 0x00


	//----- nvinfo : EIATTR_KPARAM_INFO
	.align		4
.L_21:
        /*0058*/ 	.byte	0x04, 0x17
        /*005a*/ 	.short	(.L_23 - .L_22)
.L_22:
        /*005c*/ 	.word	0x00000000
        /*0060*/ 	.short	0x0001
        /*0062*/ 	.short	0x0008
        /*0064*/ 	.byte	0x00, 0xf4, 0x21, 0x00


	//----- nvinfo : EIATTR_KPARAM_INFO
	.align		4
.L_23:
        /*0068*/ 	.byte	0x04, 0x17
        /*006a*/ 	.short	(.L_25 - .L_24)
.L_24:
        /*006c*/ 	.word	0x00000000
        /*0070*/ 	.short	0x0000
        /*0072*/ 	.short	0x0000
        /*0074*/ 	.byte	0x00, 0xf4, 0x21, 0x00


	//----- nvinfo : EIATTR_SPARSE_MMA_MASK
	.align		4
.L_25:
        /*0078*/ 	.byte	0x03, 0x50
        /*007a*/ 	.short	0x0000


	//----- nvinfo : EIATTR_MAXREG_COUNT
	.align		4
        /*007c*/ 	.byte	0x03, 0x1b
        /*007e*/ 	.short	0x00ff


	//----- nvinfo : EIATTR_EXIT_INSTR_OFFSETS
	.align		4
        /*0080*/ 	.byte	0x04, 0x1c
        /*0082*/ 	.short	(.L_27 - .L_26)


	//   ....[0]....
.L_26:
        /*0084*/ 	.word	0x00000550


	//   ....[1]....
        /*0088*/ 	.word	0x00000570


	//----- nvinfo : EIATTR_REQNTID
	.align		4
.L_27:
        /*008c*/ 	.byte	0x04, 0x10
        /*008e*/ 	.short	(.L_29 - .L_28)
.L_28:
        /*0090*/ 	.word	0x00000080
        /*0094*/ 	.word	0x00000001
        /*0098*/ 	.word	0x00000001


	//----- nvinfo : EIATTR_CBANK_PARAM_SIZE
	.align		4
.L_29:
        /*009c*/ 	.byte	0x03, 0x19
        /*009e*/ 	.short	0x0034


	//----- nvinfo : EIATTR_PARAM_CBANK
	.align		4
        /*00a0*/ 	.byte	0x04, 0x0a
        /*00a2*/ 	.short	(.L_31 - .L_30)
	.align		4
.L_30:
        /*00a4*/ 	.word	index@(.nv.constant0.triton_poi_fused__native_batch_norm_legit_no_training_clone_elu_2)
        /*00a8*/ 	.short	0x0210
        /*00aa*/ 	.short	0x0034


	//----- nvinfo : EIATTR_SW_WAR
	.align		4
.L_31:
        /*00ac*/ 	.byte	0x04, 0x36
        /*00ae*/ 	.short	(.L_33 - .L_32)
.L_32:
        /*00b0*/ 	.word	0x00000008
.L_33:


//--------------------- .nv.callgraph             --------------------------
	.section	.nv.callgraph,"",@"SHT_CUDA_CALLGRAPH"
	.align	4
	.sectionentsize	8
	.align		4
        /*0000*/ 	.word	0x00000000
	.align		4
        /*0004*/ 	.word	0xffffffff
	.align		4
        /*0008*/ 	.word	0x00000000
	.align		4
        /*000c*/ 	.word	0xfffffffe
	.align		4
        /*0010*/ 	.word	0x00000000
	.align		4
        /*0014*/ 	.word	0xfffffffd
	.align		4
        /*0018*/ 	.word	0x00000000
	.align		4
        /*001c*/ 	.word	0xfffffffc


//--------------------- .nv.constant4             --------------------------
	.section	.nv.constant4,"a",@progbits
	.align	8
	.align		8
.nv.constant4:
        /*0000*/ 	.dword	_$_str
	.align		8
        /*0008*/ 	.dword	_$_str_$_2


//--------------------- .text.triton_poi_fused__native_batch_norm_legit_no_training_clone_elu_2 --------------------------
	.section	.text.triton_poi_fused__native_batch_norm_legit_no_training_clone_elu_2,"ax",@progbits
	.align	128
        .global         triton_poi_fused__native_batch_norm_legit_no_training_clone_elu_2
        .type           triton_poi_fused__native_batch_norm_legit_no_training_clone_elu_2,@function
        .size           triton_poi_fused__native_batch_norm_legit_no_training_clone_elu_2,(.L_x_1 - triton_poi_fused__native_batch_norm_legit_no_training_clone_elu_2)
        .other          triton_poi_fused__native_batch_norm_legit_no_training_clone_elu_2,@"STO_CUDA_ENTRY STV_DEFAULT"
triton_poi_fused__native_batch_norm_legit_no_training_clone_elu_2:
.text.triton_poi_fused__native_batch_norm_legit_no_training_clone_elu_2:
[----:B------:R-:W0:Y:S02]  /*0000*/  LDC R1, c[0x0][0x28] ;  /* 0x00000a00ff017b82 */ /* 0x000e240000000800 */
[----:B------:R-:W1:Y:S01]  /*0010*/  S2R R0, SR_TID.X ;  /* 0x0000000000007919 */ /* 0x000e620000002100 */
[----:B------:R-:W2:Y:S01]  /*0020*/  LDC.64 R10, c[0x0][0x228] ;  /* 0x00008a00ff0a7b82 */ /* 0x000ea20000000a00 */
[----:B------:R-:W-:Y:S01]  /*0030*/  ULDC.64 UR4, c[0x0][0x208] ;  /* 0x0000820000047ab9 */ /* 0x000fe20000000a00 */
[----:B------:R-:W3:Y:S06]  /*0040*/  S2R R3, SR_CTAID.X ;  /* 0x0000000000037919 */ /* 0x000eec0000002500 */
[----:B------:R-:W4:Y:S08]  /*0050*/  LDC.64 R12, c[0x0][0x218] ;  /* 0x00008600ff0c7b82 */ /* 0x000f300000000a00 */
[----:B------:R-:W5:Y:S01]  /*0060*/  LDC.64 R8, c[0x0][0x220] ;  /* 0x00008800ff087b82 */ /* 0x000f620000000a00 */
[----:B-1----:R-:W-:-:S02]  /*0070*/  LOP3.LUT R0, R0, 0x7f, RZ, 0xc0, !PT ;  /* 0x0000007f00007812 */ /* 0x002fc400078ec0ff */
[----:B---3--:R-:W-:Y:S02]  /*0080*/  SHF.R.S32.HI R2, RZ, 0x18, R3 ;  /* 0x00000018ff027819 */ /* 0x008fe40000011403 */
[----:B------:R-:W-:Y:S02]  /*0090*/  LEA R0, R3, R0, 0x7 ;  /* 0x0000000003007211 */ /* 0x000fe400078e38ff */
[----:B------:R-:W-:Y:S02]  /*00a0*/  SGXT R3, R2, 0x1 ;  /* 0x000000010203781a */ /* 0x000fe40000000200 */
[----:B------:R-:W-:Y:S02]  /*00b0*/  ISETP.GE.AND P0, PT, R0, 0x400, PT ;  /* 0x000004000000780c */ /* 0x000fe40003f06270 */
[----:B------:R-:W-:-:S04]  /*00c0*/  LEA.HI R3, R3, R0, RZ, 0x2 ;  /* 0x0000000003037211 */ /* 0x000fc800078f10ff */
[--C-:B------:R-:W-:Y:S02]  /*00d0*/  SHF.R.S32.HI R2, RZ, 0x2, R3.reuse ;  /* 0x00000002ff027819 */ /* 0x100fe40000011403 */
[----:B------:R-:W-:-:S04]  /*00e0*/  SHF.R.S32.HI R3, RZ, 0x1f, R3 ;  /* 0x0000001fff037819 */ /* 0x000fc80000011403 */
[----:B------:R-:W-:-:S04]  /*00f0*/  LEA.HI R3, R3, R2, RZ, 0x6 ;  /* 0x0000000203037211 */ /* 0x000fc800078f30ff */
[----:B------:R-:W-:-:S04]  /*0100*/  LOP3.LUT R3, R3, 0xffffffc0, RZ, 0xc0, !PT ;  /* 0xffffffc003037812 */ /* 0x000fc800078ec0ff */
[----:B------:R-:W-:Y:S01]  /*0110*/  IADD3 R3, R2, -R3, RZ ;  /* 0x8000000302037210 */ /* 0x000fe20007ffe0ff */
[----:B------:R-:W-:-:S04]  /*0120*/  IMAD.MOV.U32 R2, RZ, RZ, RZ ;  /* 0x000000ffff027224 */ /* 0x000fc800078e00ff */
[----:B--2---:R-:W-:-:S05]  /*0130*/  IMAD.WIDE R10, R3, 0x4, R10 ;  /* 0x00000004030a7825 */ /* 0x004fca00078e020a */
[----:B------:R1:W2:Y:S01]  /*0140*/  @!P0 LDG.E.EL R2, desc[UR4][R10.64] ;  /* 0x000000040a028981 */ /* 0x0002a2000c2e1900 */
[----:B------:R-:W-:Y:S01]  /*0150*/  SHF.R.S32.HI R5, RZ, 0x1f, R0 ;  /* 0x0000001fff057819 */ /* 0x000fe20000011400 */
[----:B-----5:R-:W-:-:S03]  /*0160*/  IMAD.WIDE R8, R3, 0x4, R8 ;  /* 0x0000000403087825 */ /* 0x020fc600078e0208 */
[----:B------:R-:W-:Y:S02]  /*0170*/  LEA.HI R6, R5, R0, RZ, 0x8 ;  /* 0x0000000005067211 */ /* 0x000fe400078f40ff */
[----:B------:R-:W3:Y:S02]  /*0180*/  LDC.64 R4, c[0x0][0x230] ;  /* 0x00008c00ff047b82 */ /* 0x000ee40000000a00 */
[----:B------:R-:W-:Y:S02]  /*0190*/  LOP3.LUT R7, R6, 0xffffff00, RZ, 0xc0, !PT ;  /* 0xffffff0006077812 */ /* 0x000fe400078ec0ff */
[----:B------:R-:W-:Y:S02]  /*01a0*/  SHF.R.S32.HI R14, RZ, 0x8, R6 ;  /* 0x00000008ff0e7819 */ /* 0x000fe40000011406 */
[----:B------:R-:W-:Y:S02]  /*01b0*/  IADD3 R15, R0, -R7, RZ ;  /* 0x80000007000f7210 */ /* 0x000fe40007ffe0ff */
[----:B------:R-:W5:Y:S03]  /*01c0*/  LDC.64 R6, c[0x0][0x238] ;  /* 0x00008e00ff067b82 */ /* 0x000f660000000a00 */
[----:B------:R-:W-:-:S04]  /*01d0*/  IMAD R14, R14, 0x300, R15 ;  /* 0x000003000e0e7824 */ /* 0x000fc800078e020f */
[----:B-1----:R-:W-:-:S04]  /*01e0*/  VIADD R11, R14, 0x200 ;  /* 0x000002000e0b7836 */ /* 0x002fc80000000000 */
[----:B----4-:R-:W-:Y:S01]  /*01f0*/  IMAD.WIDE R10, R11, 0x4, R12 ;  /* 0x000000040b0a7825 */ /* 0x010fe200078e020c */
[----:B------:R-:W-:-:S03]  /*0200*/  CS2R R12, SRZ ;  /* 0x00000000000c7805 */ /* 0x000fc6000001ff00 */
[----:B---3--:R-:W-:-:S03]  /*0210*/  IMAD.WIDE R4, R3, 0x4, R4 ;  /* 0x0000000403047825 */ /* 0x008fc600078e0204 */
[----:B------:R-:W3:Y:S01]  /*0220*/  @!P0 LDG.E R12, desc[UR4][R10.64] ;  /* 0x000000040a0c8981 */ /* 0x000ee2000c1e1900 */
[----:B-----5:R-:W-:Y:S01]  /*0230*/  IMAD.WIDE R6, R3, 0x4, R6 ;  /* 0x0000000403067825 */ /* 0x020fe200078e0206 */
[----:B------:R-:W-:Y:S02]  /*0240*/  HFMA2.MMA R3, -RZ, RZ, 0, 0 ;  /* 0x00000000ff037435 */ /* 0x000fe400000001ff */
[----:B------:R1:W3:Y:S01]  /*0250*/  @!P0 LDG.E.EL R13, desc[UR4][R8.64] ;  /* 0x00000004080d8981 */ /* 0x0002e2000c2e1900 */
[----:B------:R-:W-:-:S06]  /*0260*/  IMAD.MOV.U32 R14, RZ, RZ, RZ ;  /* 0x000000ffff0e7224 */ /* 0x000fcc00078e00ff */
[----:B------:R-:W4:Y:S04]  /*0270*/  @!P0 LDG.E.EL R14, desc[UR4][R6.64] ;  /* 0x00000004060e8981 */ /* 0x000f28000c2e1900 */
[----:B------:R5:W4:Y:S01]  /*0280*/  @!P0 LDG.E.EL R3, desc[UR4][R4.64] ;  /* 0x0000000404038981 */ /* 0x000b22000c2e1900 */
[----:B-1----:R-:W-:Y:S01]  /*0290*/  MOV R8, 0x3e800000 ;  /* 0x3e80000000087802 */ /* 0x002fe20000000f00 */
[----:B--2---:R-:W-:-:S04]  /*02a0*/  FADD R2, R2, 9.9999997473787516356e-05 ;  /* 0x38d1b71702027421 */ /* 0x004fc80000000000 */
[----:B------:R-:W1:Y:S02]  /*02b0*/  MUFU.SQRT R15, R2 ;  /* 0x00000002000f7308 */ /* 0x000e640000002000 */
[C---:B-1----:R-:W-:Y:S02]  /*02c0*/  FSETP.GT.AND P1, PT, R15.reuse, 8.50705917302346158658e+37, PT ;  /* 0x7e8000000f00780b */ /* 0x042fe40003f24000 */
[----:B------:R-:W-:-:S11]  /*02d0*/  FSETP.GEU.AND P2, PT, R15, 1.175494350822287508e-38, PT ;  /* 0x008000000f00780b */ /* 0x000fd60003f4e000 */
[----:B------:R-:W-:-:S04]  /*02e0*/  @P1 FMUL R15, R15, 0.25 ;  /* 0x3e8000000f0f1820 */ /* 0x000fc80000400000 */
[----:B------:R-:W-:-:S06]  /*02f0*/  @!P2 FMUL R15, R15, 16777216 ;  /* 0x4b8000000f0fa820 */ /* 0x000fcc0000400000 */
[----:B------:R-:W5:Y:S01]  /*0300*/  MUFU.RCP R15, R15 ;  /* 0x0000000f000f7308 */ /* 0x000f620000001000 */
[----:B------:R-:W-:Y:S01]  /*0310*/  FSEL R8, R8, 1, P1 ;  /* 0x3f80000008087808 */ /* 0x000fe20000800000 */
[----:B---3--:R-:W-:-:S04]  /*0320*/  FADD R12, -R13, R12 ;  /* 0x0000000c0d0c7221 */ /* 0x008fc80000000100 */
[----:B------:R-:W-:-:S04]  /*0330*/  @!P2 FMUL R8, R8, 16777216 ;  /* 0x4b8000000808a820 */ /* 0x000fc80000400000 */
[----:B-----5:R-:W-:-:S04]  /*0340*/  FMUL R5, R15, R8 ;  /* 0x000000080f057220 */ /* 0x020fc80000400000 */
[----:B------:R-:W-:-:S04]  /*0350*/  FMUL R5, R12, R5 ;  /* 0x000000050c057220 */ /* 0x000fc80000400000 */
[----:B----4-:R-:W-:-:S04]  /*0360*/  FFMA R5, R5, R3, R14 ;  /* 0x0000000305057223 */ /* 0x010fc8000000000e */
[----:B------:R-:W-:-:S06]  /*0370*/  FMUL R2, R5, 1.4426950216293334961 ;  /* 0x3fb8aa3b05027820 */ /* 0x000fcc0000400000 */
[----:B------:R-:W1:Y:S01]  /*0380*/  FRND R2, R2 ;  /* 0x0000000200027307 */ /* 0x000e620000201000 */
[----:B------:R-:W-:-:S05]  /*0390*/  FADD.FTZ R3, |R5|, -RZ ;  /* 0x800000ff05037221 */ /* 0x000fca0000010200 */
[----:B------:R-:W-:-:S04]  /*03a0*/  FSETP.GEU.AND P1, PT, R3, 0.40999999642372131348, PT ;  /* 0x3ed1eb850300780b */ /* 0x000fc80003f2e000 */
[----:B-1----:R-:W-:Y:S01]  /*03b0*/  FSEL R4, R2, RZ, P1 ;  /* 0x000000ff02047208 */ /* 0x002fe20000800000 */
[----:B------:R-:W-:-:S04]  /*03c0*/  IMAD.MOV.U32 R8, RZ, RZ, 0x3ab5ebe6 ;  /* 0x3ab5ebe6ff087424 */ /* 0x000fc800078e00ff */
[C---:B------:R-:W-:Y:S01]  /*03d0*/  FFMA.FTZ R3, -R4.reuse, 0.693145751953125, R5 ;  /* 0x3f31720004037823 */ /* 0x040fe20000010105 */
[----:B------:R-:W-:-:S03]  /*03e0*/  FSETP.NEU.AND P2, PT, R4, 128, PT ;  /* 0x430000000400780b */ /* 0x000fc60003f4d000 */
[C---:B------:R-:W-:Y:S01]  /*03f0*/  FFMA.FTZ R3, -R4.reuse, 1.428606765330187045e-06, R3 ;  /* 0x35bfbe8e04037823 */ /* 0x040fe20000010103 */
[----:B------:R-:W-:-:S03]  /*0400*/  FSEL R4, R4, 127, P2 ;  /* 0x42fe000004047808 */ /* 0x000fc60001000000 */
[C---:B------:R-:W-:Y:S01]  /*0410*/  FFMA.FTZ R8, R3.reuse, R8, 0.0083824126049876213074 ;  /* 0x3c09566303087423 */ /* 0x040fe20000010008 */
[----:B------:R-:W1:Y:S03]  /*0420*/  MUFU.EX2 R6, R4 ;  /* 0x0000000400067308 */ /* 0x000e660000000800 */
[----:B------:R-:W-:-:S04]  /*0430*/  FFMA.FTZ R8, R3, R8, 0.041667830199003219604 ;  /* 0x3d2aabe303087423 */ /* 0x000fc80000010008 */
[----:B------:R-:W-:-:S04]  /*0440*/  FFMA.FTZ R8, R3, R8, 0.16666397452354431152 ;  /* 0x3e2aa9f603087423 */ /* 0x000fc80000010008 */
[----:B------:R-:W-:-:S04]  /*0450*/  FFMA.FTZ R8, R3, R8, 0.49999994039535522461 ;  /* 0x3efffffe03087423 */ /* 0x000fc80000010008 */
[----:B------:R-:W-:Y:S01]  /*0460*/  FMUL R8, R3, R8 ;  /* 0x0000000803087220 */ /* 0x000fe20000400000 */
[----:B-1----:R-:W-:-:S03]  /*0470*/  FADD R9, R6, -1 ;  /* 0xbf80000006097421 */ /* 0x002fc60000000000 */
[----:B------:R-:W-:Y:S02]  /*0480*/  FFMA.FTZ R7, R3, R8, R3 ;  /* 0x0000000803077223 */ /* 0x000fe40000010003 */
[----:B------:R-:W1:Y:S01]  /*0490*/  LDC.64 R2, c[0x0][0x210] ;  /* 0x00008400ff027b82 */ /* 0x000e620000000a00 */
[----:B------:R-:W-:Y:S01]  /*04a0*/  FSETP.NEU.AND P1, PT, R5, RZ, PT ;  /* 0x000000ff0500720b */ /* 0x000fe20003f2d000 */
[----:B------:R-:W-:-:S04]  /*04b0*/  FFMA.FTZ R6, R6, R7, R9 ;  /* 0x0000000706067223 */ /* 0x000fc80000010009 */
[----:B------:R-:W-:Y:S01]  /*04c0*/  @!P2 FADD R6, R6, R6 ;  /* 0x000000060606a221 */ /* 0x000fe20000000000 */
[C---:B------:R-:W-:Y:S02]  /*04d0*/  FSETP.GT.AND P2, PT, R4.reuse, 128, PT ;  /* 0x430000000400780b */ /* 0x040fe40003f44000 */
[----:B------:R-:W-:Y:S02]  /*04e0*/  FSETP.GEU.AND P3, PT, R4, -25, PT ;  /* 0xc1c800000400780b */ /* 0x000fe40003f6e000 */
[----:B------:R-:W-:-:S04]  /*04f0*/  FSEL R6, R6, +INF , !P2 ;  /* 0x7f80000006067808 */ /* 0x000fc80005000000 */
[----:B------:R-:W-:Y:S01]  /*0500*/  FSEL R6, R6, -1, P3 ;  /* 0xbf80000006067808 */ /* 0x000fe20001800000 */
[C---:B------:R-:W-:Y:S01]  /*0510*/  @!P1 FADD R6, R5.reuse, R5 ;  /* 0x0000000505069221 */ /* 0x040fe20000000000 */
[----:B------:R-:W-:-:S04]  /*0520*/  FSETP.GT.AND P1, PT, R5, RZ, PT ;  /* 0x000000ff0500720b */ /* 0x000fc80003f24000 */
[----:B------:R-:W-:Y:S01]  /*0530*/  FSEL R5, R5, R6, P1 ;  /* 0x0000000605057208 */ /* 0x000fe20000800000 */
[----:B-1----:R-:W-:Y:S01]  /*0540*/  IMAD.WIDE R2, R0, 0x4, R2 ;  /* 0x0000000400027825 */ /* 0x002fe200078e0202 */
[----:B------:R-:W-:Y:S07]  /*0550*/  @P0 EXIT ;  /* 0x000000000000094d */ /* 0x000fee0003800000 */
[----:B------:R-:W-:Y:S01]  /*0560*/  STG.E desc[UR4][R2.64], R5 ;  /* 0x0000000502007986 */ /* 0x000fe2000c101904 */
[----:B------:R-:W-:Y:S05]  /*0570*/  EXIT ;  /* 0x000000000000794d */ /* 0x000fea0003800000 */
.L_x_0:
[----:B------:R-:W-:-:S00]  /*0580*/  BRA `(.L_x_0) ;  /* 0xfffffffc00fc7947 */ /* 0x000fc0000383ffff */
[----:B------:R-:W-:-:S00]  /*0590*/  NOP ;  /* 0x0000000000007918 */ /* 0x000fc00000000000 */
        /* <DEDUP_REMOVED lines=14> */
.L_x_1:


//--------------------- .nv.global.init           --------------------------
	.section	.nv.global.init,"aw",@progbits
.nv.global.init:
	.type		_$_str,@object
	.size		_$_str,(_$_str_$_2 - _$_str)
_$_str:
        /*0000*/ 	.byte	0x5f, 0x5f, 0x43, 0x55, 0x44, 0x41, 0x5f, 0x46, 0x54, 0x5a, 0x00
	.type		_$_str_$_2,@object
	.size		_$_str_$_2,(.L_1 - _$_str_$_2)
_$_str_$_2:
        /*000b*/ 	.byte	0x5f, 0x5f, 0x43, 0x55, 0x44, 0x41, 0x5f, 0x50, 0x52, 0x45, 0x43, 0x5f, 0x53, 0x51, 0x52, 0x54
        /*001b*/ 	.byte	0x00
.L_1:


//--------------------- .nv.constant0.triton_poi_fused__native_batch_norm_legit_no_training_clone_elu_2 --------------------------
	.section	.nv.constant0.triton_poi_fused__native_batch_norm_legit_no_training_clone_elu_2,"a",@progbits
	.sectionflags	@""
	.align	4
.nv.constant0.triton_poi_fused__native_batch_norm_legit_no_training_clone_elu_2:
	.zero		580
